	.headerflags	@"EF_CUDA_TEXMODE_UNIFIED EF_CUDA_64BIT_ADDRESS EF_CUDA_ACCELERATORS EF_CUDA_SM90 EF_CUDA_VIRTUAL_SM(EF_CUDA_SM90)"
	.elftype	@"ET_EXEC"


//--------------------- .nv.info                  --------------------------
	.section	.nv.info,"",@"SHT_CUDA_INFO"
	.align	4


	//----- nvinfo : EIATTR_REGCOUNT
	.align		4
        /*0000*/ 	.byte	0x04, 0x2f
        /*0002*/ 	.short	(.L_1 - .L_0)
	.align		4
.L_0:
        /*0004*/ 	.word	index@(triton_poi_fused_add_convolution_leaky_relu_0)
        /*0008*/ 	.word	0x00000020


	//----- nvinfo : EIATTR_MIN_STACK_SIZE
	.align		4
.L_1:
        /*000c*/ 	.byte	0x04, 0x12
        /*000e*/ 	.short	(.L_3 - .L_2)
	.align		4
.L_2:
        /*0010*/ 	.word	index@(triton_poi_fused_add_convolution_leaky_relu_0)
        /*0014*/ 	.word	0x00000000


	//----- nvinfo : EIATTR_FRAME_SIZE
	.align		4
.L_3:
        /*0018*/ 	.byte	0x04, 0x11
        /*001a*/ 	.short	(.L_5 - .L_4)
	.align		4
.L_4:
        /*001c*/ 	.word	index@(triton_poi_fused_add_convolution_leaky_relu_0)
        /*0020*/ 	.word	0x00000000


	//----- nvinfo : EIATTR_MIN_STACK_SIZE
	.align		4
.L_5:
        /*0024*/ 	.byte	0x04, 0x12
        /*0026*/ 	.short	(.L_7 - .L_6)
	.align		4
.L_6:
        /*0028*/ 	.word	index@(triton_poi_fused_add_convolution_leaky_relu_0)
        /*002c*/ 	.word	0x00000000
.L_7:


//--------------------- .nv.info.triton_poi_fused_add_convolution_leaky_relu_0 --------------------------
	.section	.nv.info.triton_poi_fused_add_convolution_leaky_relu_0,"",@"SHT_CUDA_INFO"
	.sectionflags	@""
	.align	4


	//----- nvinfo : EIATTR_CUDA_API_VERSION
	.align		4
        /*0000*/ 	.byte	0x04, 0x37
        /*0002*/ 	.short	(.L_9 - .L_8)
.L_8:
        /*0004*/ 	.word	0x0000007c


	//----- nvinfo : EIATTR_KPARAM_INFO
	.align		4
.L_9:
        /*0008*/ 	.byte	0x04, 0x17
        /*000a*/ 	.short	(.L_11 - .L_10)
.L_10:
        /*000c*/ 	.word	0x00000000
        /*0010*/ 	.short	0x0003
        /*0012*/ 	.short	0x0018
        /*0014*/ 	.byte	0x00, 0xf0, 0x11, 0x00


	//----- nvinfo : EIATTR_KPARAM_INFO
	.align		4
.L_11:
        /*0018*/ 	.byte	0x04, 0x17
        /*001a*/ 	.short	(.L_13 - .L_12)
.L_12:
        /*001c*/ 	.word	0x00000000
        /*0020*/ 	.short	0x0002
        /*0022*/ 	.short	0x0010
        /*0024*/ 	.byte	0x00, 0xf4, 0x21, 0x00


	//----- nvinfo : EIATTR_KPARAM_INFO
	.align		4
.L_13:
        /*0028*/ 	.byte	0x04, 0x17
        /*002a*/ 	.short	(.L_15 - .L_14)
.L_14:
        /*002c*/ 	.word	0x00000000
        /*0030*/ 	.short	0x0001
        /*0032*/ 	.short	0x0008
        /*0034*/ 	.byte	0x00, 0xf4, 0x21, 0x00


	//----- nvinfo : EIATTR_KPARAM_INFO
	.align		4
.L_15:
        /*0038*/ 	.byte	0x04, 0x17
        /*003a*/ 	.short	(.L_17 - .L_16)
.L_16:
        /*003c*/ 	.word	0x00000000
        /*0040*/ 	.short	0x0000
        /*0042*/ 	.short	0x0000
        /*0044*/ 	.byte	0x00, 0xf4, 0x21, 0x00


	//----- nvinfo : EIATTR_SPARSE_MMA_MASK
	.align		4
.L_17:
        /*0048*/ 	.byte	0x03, 0x50
        /*004a*/ 	.short	0x0000


	//----- nvinfo : EIATTR_MAXREG_COUNT
	.align		4
        /*004c*/ 	.byte	0x03, 0x1b
        /*004e*/ 	.short	0x00ff


	//----- nvinfo : EIATTR_EXIT_INSTR_OFFSETS
	.align		4
        /*0050*/ 	.byte	0x04, 0x1c
        /*0052*/ 	.short	(.L_19 - .L_18)


	//   ....[0]....
.L_18:
        /*0054*/ 	.word	0x00000440


	//----- nvinfo : EIATTR_REQNTID
	.align		4
.L_19:
        /*0058*/ 	.byte	0x04, 0x10
        /*005a*/ 	.short	(.L_21 - .L_20)
.L_20:
        /*005c*/ 	.word	0x00000080
        /*0060*/ 	.word	0x00000001
        /*0064*/ 	.word	0x00000001


	//----- nvinfo : EIATTR_CBANK_PARAM_SIZE
	.align		4
.L_21:
        /*0068*/ 	.byte	0x03, 0x19
        /*006a*/ 	.short	0x001c


	//----- nvinfo : EIATTR_PARAM_CBANK
	.align		4
        /*006c*/ 	.byte	0x04, 0x0a
        /*006e*/ 	.short	(.L_23 - .L_22)
	.align		4
.L_22:
        /*0070*/ 	.word	index@(.nv.constant0.triton_poi_fused_add_convolution_leaky_relu_0)
        /*0074*/ 	.short	0x0210
        /*0076*/ 	.short	0x001c


	//----- nvinfo : EIATTR_SW_WAR
	.align		4
.L_23:
        /*0078*/ 	.byte	0x04, 0x36
        /*007a*/ 	.short	(.L_25 - .L_24)
.L_24:
        /*007c*/ 	.word	0x00000008
.L_25:


//--------------------- .nv.callgraph             --------------------------
	.section	.nv.callgraph,"",@"SHT_CUDA_CALLGRAPH"
	.align	4
	.sectionentsize	8
	.align		4
        /*0000*/ 	.word	0x00000000
	.align		4
        /*0004*/ 	.word	0xffffffff
	.align		4
        /*0008*/ 	.word	0x00000000
	.align		4
        /*000c*/ 	.word	0xfffffffe
	.align		4
        /*0010*/ 	.word	0x00000000
	.align		4
        /*0014*/ 	.word	0xfffffffd
	.align		4
        /*0018*/ 	.word	0x00000000
	.align		4
        /*001c*/ 	.word	0xfffffffc


//--------------------- .text.triton_poi_fused_add_convolution_leaky_relu_0 --------------------------
	.section	.text.triton_poi_fused_add_convolution_leaky_relu_0,"ax",@progbits
	.align	128
        .global         triton_poi_fused_add_convolution_leaky_relu_0
        .type           triton_poi_fused_add_convolution_leaky_relu_0,@function
        .size           triton_poi_fused_add_convolution_leaky_relu_0,(.L_x_1 - triton_poi_fused_add_convolution_leaky_relu_0)
        .other          triton_poi_fused_add_convolution_leaky_relu_0,@"STO_CUDA_ENTRY STV_DEFAULT"
triton_poi_fused_add_convolution_leaky_relu_0:
.text.triton_poi_fused_add_convolution_leaky_relu_0:
[----:B------:R-:W-:Y:S01]  /*0000*/  LDC R1, c[0x0][0x28] ;  /* 0x00000a00ff017b82 */ /* 0x000fe20000000800 */
[----:B------:R-:W1:Y:S07]  /*0010*/  S2R R0, SR_TID.X ;  /* 0x0000000000007919 */ /* 0x000e6e0000002100 */
[----:B------:R-:W2:Y:S01]  /*0020*/  LDC.64 R6, c[0x0][0x218] ;  /* 0x00008600ff067b82 */ /* 0x000ea20000000a00 */
[----:B------:R-:W-:Y:S01]  /*0030*/  ULDC.64 UR4, c[0x0][0x208] ;  /* 0x0000820000047ab9 */ /* 0x000fe20000000a00 */
[----:B------:R-:W3:Y:S01]  /*0040*/  S2R R25, SR_CTAID.X ;  /* 0x0000000000197919 */ /* 0x000ee20000002500 */
[----:B-1----:R-:W-:-:S02]  /*0050*/  SHF.L.U32 R0, R0, 0x2, RZ ;  /* 0x0000000200007819 */ /* 0x002fc400000006ff */
[----:B---3--:R-:W-:Y:S02]  /*0060*/  SHF.R.S32.HI R2, RZ, 0x15, R25 ;  /* 0x00000015ff027819 */ /* 0x008fe40000011419 */
[----:B------:R-:W-:Y:S02]  /*0070*/  LOP3.LUT R0, R0, 0x1fc, RZ, 0xc0, !PT ;  /* 0x000001fc00007812 */ /* 0x000fe400078ec0ff */
[----:B------:R-:W-:Y:S02]  /*0080*/  SGXT R2, R2, 0x1 ;  /* 0x000000010202781a */ /* 0x000fe40000000200 */
[----:B------:R-:W-:-:S04]  /*0090*/  LEA R25, R25, R0, 0xa ;  /* 0x0000000019197211 */ /* 0x000fc800078e50ff */
[----:B------:R-:W-:-:S04]  /*00a0*/  LEA.HI R2, R2, R25, RZ, 0xc ;  /* 0x0000001902027211 */ /* 0x000fc800078f60ff */
[----:B------:R-:W-:Y:S02]  /*00b0*/  IADD3 R4, R2, 0x200, RZ ;  /* 0x0000020002047810 */ /* 0x000fe40007ffe0ff */
[----:B------:R-:W-:Y:S02]  /*00c0*/  SHF.R.S32.HI R0, RZ, 0xc, R2 ;  /* 0x0000000cff007819 */ /* 0x000fe40000011402 */
[----:B------:R-:W1:Y:S01]  /*00d0*/  LDC.64 R2, c[0x0][0x210] ;  /* 0x00008400ff027b82 */ /* 0x000e620000000a00 */
[----:B------:R-:W-:Y:S02]  /*00e0*/  SHF.R.S32.HI R8, RZ, 0xc, R4 ;  /* 0x0000000cff087819 */ /* 0x000fe40000011404 */
[----:B------:R-:W-:-:S04]  /*00f0*/  IMAD.HI R9, R0, 0x51eb851f, RZ ;  /* 0x51eb851f00097827 */ /* 0x000fc800078e02ff */
[----:B------:R-:W-:Y:S01]  /*0100*/  IMAD.HI R11, R8, 0x51eb851f, RZ ;  /* 0x51eb851f080b7827 */ /* 0x000fe200078e02ff */
[----:B------:R-:W3:Y:S01]  /*0110*/  LDC.64 R4, c[0x0][0x220] ;  /* 0x00008800ff047b82 */ /* 0x000ee20000000a00 */
[----:B------:R-:W-:-:S03]  /*0120*/  SHF.R.U32.HI R10, RZ, 0x1f, R9 ;  /* 0x0000001fff0a7819 */ /* 0x000fc60000011609 */
[----:B------:R-:W-:Y:S02]  /*0130*/  SHF.R.U32.HI R12, RZ, 0x1f, R11 ;  /* 0x0000001fff0c7819 */ /* 0x000fe4000001160b */
[----:B------:R-:W-:Y:S02]  /*0140*/  LEA.HI.SX32 R9, R9, R10, 0x1c ;  /* 0x0000000a09097211 */ /* 0x000fe400078fe2ff */
[----:B------:R-:W-:-:S03]  /*0150*/  LEA.HI.SX32 R11, R11, R12, 0x1c ;  /* 0x0000000c0b0b7211 */ /* 0x000fc600078fe2ff */
[----:B------:R-:W-:Y:S02]  /*0160*/  IMAD R9, R9, -0x32, R0 ;  /* 0xffffffce09097824 */ /* 0x000fe400078e0200 */
[----:B------:R-:W-:Y:S02]  /*0170*/  IMAD R11, R11, -0x32, R8 ;  /* 0xffffffce0b0b7824 */ /* 0x000fe400078e0208 */
[----:B--2---:R-:W-:-:S04]  /*0180*/  IMAD.WIDE R20, R9, 0x4, R6 ;  /* 0x0000000409147825 */ /* 0x004fc800078e0206 */
[----:B-1----:R-:W-:Y:S01]  /*0190*/  IMAD.WIDE R2, R25, 0x4, R2 ;  /* 0x0000000419027825 */ /* 0x002fe200078e0202 */
[----:B------:R-:W2:Y:S03]  /*01a0*/  LDG.E.EL R0, desc[UR4][R20.64] ;  /* 0x0000000414007981 */ /* 0x000ea6000c2e1900 */
[----:B------:R-:W-:Y:S01]  /*01b0*/  IMAD.WIDE R22, R11, 0x4, R6 ;  /* 0x000000040b167825 */ /* 0x000fe200078e0206 */
[----:B------:R-:W4:Y:S03]  /*01c0*/  LDG.E.128 R16, desc[UR4][R2.64+0x800] ;  /* 0x0008000402107981 */ /* 0x000f26000c1e1d00 */
[----:B---3--:R-:W-:Y:S01]  /*01d0*/  IMAD.WIDE R24, R25, 0x4, R4 ;  /* 0x0000000419187825 */ /* 0x008fe200078e0204 */
[----:B------:R-:W2:Y:S04]  /*01e0*/  LDG.E.128 R8, desc[UR4][R2.64] ;  /* 0x0000000402087981 */ /* 0x000ea8000c1e1d00 */
[----:B------:R-:W3:Y:S04]  /*01f0*/  LDG.E.128 R12, desc[UR4][R24.64] ;  /* 0x00000004180c7981 */ /* 0x000ee8000c1e1d00 */
[----:B------:R-:W4:Y:S04]  /*0200*/  LDG.E.EL R22, desc[UR4][R22.64] ;  /* 0x0000000416167981 */ /* 0x000f28000c2e1900 */
[----:B------:R-:W5:Y:S01]  /*0210*/  LDG.E.128 R4, desc[UR4][R24.64+0x800] ;  /* 0x0008000418047981 */ /* 0x000f62000c1e1d00 */
[----:B--2---:R-:W-:-:S05]  /*0220*/  FADD R29, R8, R0 ;  /* 0x00000000081d7221 */ /* 0x004fca0000000000 */
[----:B---3--:R-:W-:Y:S01]  /*0230*/  FSETP.GT.AND P6, PT, R29, -R12, PT ;  /* 0x8000000c1d00720b */ /* 0x008fe20003fc4000 */
[--C-:B------:R-:W-:Y:S01]  /*0240*/  FADD R27, R10, R0.reuse ;  /* 0x000000000a1b7221 */ /* 0x100fe20000000000 */
[--C-:B------:R-:W-:Y:S01]  /*0250*/  FADD R26, R11, R0.reuse ;  /* 0x000000000b1a7221 */ /* 0x100fe20000000000 */
[----:B------:R-:W-:Y:S01]  /*0260*/  FADD R10, R9, R0 ;  /* 0x00000000090a7221 */ /* 0x000fe20000000000 */
[--C-:B----4-:R-:W-:Y:S01]  /*0270*/  FADD R0, R19, R22.reuse ;  /* 0x0000001613007221 */ /* 0x110fe20000000000 */
[--C-:B------:R-:W-:Y:S01]  /*0280*/  FADD R9, R18, R22.reuse ;  /* 0x0000001612097221 */ /* 0x100fe20000000000 */
[--C-:B------:R-:W-:Y:S01]  /*0290*/  FADD R8, R17, R22.reuse ;  /* 0x0000001611087221 */ /* 0x100fe20000000000 */
[----:B------:R-:W-:Y:S01]  /*02a0*/  FADD R11, R16, R22 ;  /* 0x00000016100b7221 */ /* 0x000fe20000000000 */
[----:B------:R-:W-:Y:S01]  /*02b0*/  FADD R12, R12, R29 ;  /* 0x0000001d0c0c7221 */ /* 0x000fe20000000000 */
[----:B------:R-:W-:Y:S02]  /*02c0*/  FSETP.GT.AND P0, PT, R10, -R13, PT ;  /* 0x8000000d0a00720b */ /* 0x000fe40003f04000 */
[----:B------:R-:W-:-:S02]  /*02d0*/  FSETP.GT.AND P1, PT, R27, -R14, PT ;  /* 0x8000000e1b00720b */ /* 0x000fc40003f24000 */
[----:B------:R-:W-:Y:S01]  /*02e0*/  @!P6 FMUL R12, R12, 0.050000000745058059692 ;  /* 0x3d4ccccd0c0ce820 */ /* 0x000fe20000400000 */
[----:B------:R-:W-:Y:S02]  /*02f0*/  FSETP.GT.AND P2, PT, R26, -R15, PT ;  /* 0x8000000f1a00720b */ /* 0x000fe40003f44000 */
[----:B-----5:R-:W-:Y:S02]  /*0300*/  FSETP.GT.AND P3, PT, R11, -R4, PT ;  /* 0x800000040b00720b */ /* 0x020fe40003f64000 */
[----:B------:R-:W-:Y:S02]  /*0310*/  FSETP.GT.AND P4, PT, R8, -R5, PT ;  /* 0x800000050800720b */ /* 0x000fe40003f84000 */
[----:B------:R-:W-:Y:S02]  /*0320*/  FSETP.GT.AND P5, PT, R9, -R6, PT ;  /* 0x800000060900720b */ /* 0x000fe40003fa4000 */
[----:B------:R-:W-:Y:S01]  /*0330*/  FSETP.GT.AND P6, PT, R0, -R7, PT ;  /* 0x800000070000720b */ /* 0x000fe20003fc4000 */
[----:B------:R-:W-:Y:S01]  /*0340*/  FADD R13, R13, R10 ;  /* 0x0000000a0d0d7221 */ /* 0x000fe20000000000 */
[----:B------:R-:W-:Y:S01]  /*0350*/  FADD R14, R14, R27 ;  /* 0x0000001b0e0e7221 */ /* 0x000fe20000000000 */
[----:B------:R-:W-:Y:S01]  /*0360*/  FADD R15, R15, R26 ;  /* 0x0000001a0f0f7221 */ /* 0x000fe20000000000 */
[----:B------:R-:W-:Y:S01]  /*0370*/  FADD R4, R4, R11 ;  /* 0x0000000b04047221 */ /* 0x000fe20000000000 */
[----:B------:R-:W-:Y:S01]  /*0380*/  FADD R5, R5, R8 ;  /* 0x0000000805057221 */ /* 0x000fe20000000000 */
[----:B------:R-:W-:Y:S01]  /*0390*/  FADD R6, R6, R9 ;  /* 0x0000000906067221 */ /* 0x000fe20000000000 */
[----:B------:R-:W-:Y:S01]  /*03a0*/  FADD R7, R7, R0 ;  /* 0x0000000007077221 */ /* 0x000fe20000000000 */
[----:B------:R-:W-:Y:S01]  /*03b0*/  @!P0 FMUL R13, R13, 0.050000000745058059692 ;  /* 0x3d4ccccd0d0d8820 */ /* 0x000fe20000400000 */
[----:B------:R-:W-:Y:S01]  /*03c0*/  @!P1 FMUL R14, R14, 0.050000000745058059692 ;  /* 0x3d4ccccd0e0e9820 */ /* 0x000fe20000400000 */
[----:B------:R-:W-:Y:S01]  /*03d0*/  @!P2 FMUL R15, R15, 0.050000000745058059692 ;  /* 0x3d4ccccd0f0fa820 */ /* 0x000fe20000400000 */
[----:B------:R-:W-:Y:S01]  /*03e0*/  @!P3 FMUL R4, R4, 0.050000000745058059692 ;  /* 0x3d4ccccd0404b820 */ /* 0x000fe20000400000 */
[----:B------:R-:W-:Y:S01]  /*03f0*/  @!P4 FMUL R5, R5, 0.050000000745058059692 ;  /* 0x3d4ccccd0505c820 */ /* 0x000fe20000400000 */
[----:B------:R-:W-:Y:S01]  /*0400*/  @!P5 FMUL R6, R6, 0.050000000745058059692 ;  /* 0x3d4ccccd0606d820 */ /* 0x000fe20000400000 */
[----:B------:R-:W-:Y:S01]  /*0410*/  @!P6 FMUL R7, R7, 0.050000000745058059692 ;  /* 0x3d4ccccd0707e820 */ /* 0x000fe20000400000 */
[----:B------:R-:W-:Y:S04]  /*0420*/  STG.E.128 desc[UR4][R2.64], R12 ;  /* 0x0000000c02007986 */ /* 0x000fe8000c101d04 */
[----:B------:R-:W-:Y:S01]  /*0430*/  STG.E.128 desc[UR4][R2.64+0x800], R4 ;  /* 0x0008000402007986 */ /* 0x000fe2000c101d04 */
[----:B------:R-:W-:Y:S05]  /*0440*/  EXIT ;  /* 0x000000000000794d */ /* 0x000fea0003800000 */
.L_x_0:
[----:B------:R-:W-:-:S00]  /*0450*/  BRA `(.L_x_0) ;  /* 0xfffffffc00fc7947 */ /* 0x000fc0000383ffff */
[----:B------:R-:W-:-:S00]  /*0460*/  NOP ;  /* 0x0000000000007918 */ /* 0x000fc00000000000 */
        /* <DEDUP_REMOVED lines=9> */
.L_x_1:


//--------------------- .nv.constant0.triton_poi_fused_add_convolution_leaky_relu_0 --------------------------
	.section	.nv.constant0.triton_poi_fused_add_convolution_leaky_relu_0,"a",@progbits
	.sectionflags	@""
	.align	4
.nv.constant0.triton_poi_fused_add_convolution_leaky_relu_0:
	.zero		556
